//
// Generated by NVIDIA NVVM Compiler
//
// Compiler Build ID: CL-36424714
// Cuda compilation tools, release 13.0, V13.0.88
// Based on NVVM 20.0.0
//

.version 9.0
.target sm_100
.address_size 64

	// .globl	_Z17matrix_add_kernelPfS_S_ii

.visible .entry _Z17matrix_add_kernelPfS_S_ii(
	.param .u64 .ptr .align 1 _Z17matrix_add_kernelPfS_S_ii_param_0,
	.param .u64 .ptr .align 1 _Z17matrix_add_kernelPfS_S_ii_param_1,
	.param .u64 .ptr .align 1 _Z17matrix_add_kernelPfS_S_ii_param_2,
	.param .u32 _Z17matrix_add_kernelPfS_S_ii_param_3,
	.param .u32 _Z17matrix_add_kernelPfS_S_ii_param_4
)
{
	.reg .pred 	%p<4>;
	.reg .b32 	%r<14>;
	.reg .b32 	%f<4>;
	.reg .b64 	%rd<11>;

	ld.param.u64 	%rd1, [_Z17matrix_add_kernelPfS_S_ii_param_0];
	ld.param.u64 	%rd2, [_Z17matrix_add_kernelPfS_S_ii_param_1];
	ld.param.u64 	%rd3, [_Z17matrix_add_kernelPfS_S_ii_param_2];
	ld.param.u32 	%r4, [_Z17matrix_add_kernelPfS_S_ii_param_3];
	ld.param.u32 	%r3, [_Z17matrix_add_kernelPfS_S_ii_param_4];
	mov.u32 	%r6, %ctaid.x;
	mov.u32 	%r7, %ntid.x;
	mov.u32 	%r8, %tid.x;
	mad.lo.s32 	%r1, %r6, %r7, %r8;
	mov.u32 	%r9, %ctaid.y;
	mov.u32 	%r10, %ntid.y;
	mov.u32 	%r11, %tid.y;
	mad.lo.s32 	%r12, %r9, %r10, %r11;
	setp.ge.s32 	%p1, %r1, %r3;
	setp.ge.s32 	%p2, %r12, %r4;
	or.pred  	%p3, %p1, %p2;
	@%p3 bra 	$L__BB0_2;
	cvta.to.global.u64 	%rd4, %rd1;
	cvta.to.global.u64 	%rd5, %rd2;
	cvta.to.global.u64 	%rd6, %rd3;
	mad.lo.s32 	%r13, %r3, %r12, %r1;
	mul.wide.s32 	%rd7, %r13, 4;
	add.s64 	%rd8, %rd4, %rd7;
	ld.global.f32 	%f1, [%rd8];
	add.s64 	%rd9, %rd5, %rd7;
	ld.global.f32 	%f2, [%rd9];
	add.f32 	%f3, %f1, %f2;
	add.s64 	%rd10, %rd6, %rd7;
	st.global.f32 	[%rd10], %f3;
$L__BB0_2:
	ret;

}


// ===== COMPILED SASS (sm_100) =====

	.target	sm_100

	.elftype	@"ET_EXEC"


//--------------------- .note.nv.tkinfo           --------------------------
	.section	.note.nv.tkinfo,"",@"SHT_NOTE"
	.sectionflags	@"SHF_NOTE_NV_TKINFO"
	.tkinfo
        /*0018*/ 	.word	0x00000002
        /*0030*/ 	.string	""
        /*0030*/ 	.string	"ptxas"
        /*0030*/ 	.string	"Cuda compilation tools, release 13.0, V13.0.88"
        /*0030*/ 	.string	"Build cuda_13.0.r13.0/compiler.36424714_0"
        /*0030*/ 	.string	"-arch sm_100 -m 64 "



//--------------------- .note.nv.cuinfo           --------------------------
	.section	.note.nv.cuinfo,"",@"SHT_NOTE"
	.sectionflags	@"SHF_NOTE_NV_CUINFO"
        /*0018*/ 	.short	0x0002
        /*001a*/ 	.short	0x0064
        /*001c*/ 	.short	0x0082
	.zero		2


//--------------------- .nv.info                  --------------------------
	.section	.nv.info,"",@"SHT_CUDA_INFO"
	.align	4


	//----- nvinfo : EIATTR_REGCOUNT
	.align		4
        /*0000*/ 	.byte	0x04, 0x2f
        /*0002*/ 	.short	(.L_1 - .L_0)
	.align		4
.L_0:
        /*0004*/ 	.word	index@(_Z17matrix_add_kernelPfS_S_ii)
        /*0008*/ 	.word	0x0000000c


	//----- nvinfo : EIATTR_FRAME_SIZE
	.align		4
.L_1:
        /*000c*/ 	.byte	0x04, 0x11
        /*000e*/ 	.short	(.L_3 - .L_2)
	.align		4
.L_2:
        /*0010*/ 	.word	index@(_Z17matrix_add_kernelPfS_S_ii)
        /*0014*/ 	.word	0x00000000


	//----- nvinfo : EIATTR_MIN_STACK_SIZE
	.align		4
.L_3:
        /*0018*/ 	.byte	0x04, 0x12
        /*001a*/ 	.short	(.L_5 - .L_4)
	.align		4
.L_4:
        /*001c*/ 	.word	index@(_Z17matrix_add_kernelPfS_S_ii)
        /*0020*/ 	.word	0x00000000
.L_5:


//--------------------- .nv.compat                --------------------------
	.section	.nv.compat,"",@"SHT_CUDA_COMPAT_INFO"
	.align	4
        /*0000*/ 	.byte	0x02, 0x09, 0x00, 0x00, 0x02, 0x02, 0x01, 0x00, 0x02, 0x05, 0x05, 0x00, 0x03, 0x07, 0x01, 0x01
        /*0010*/ 	.byte	0x02, 0x03, 0x00, 0x00, 0x02, 0x06, 0x01, 0x00, 0x04, 0x0b, 0x08, 0x00, 0x09, 0x00, 0x00, 0x00
        /*0020*/ 	.byte	0x00, 0x00, 0x00, 0x00


//--------------------- .nv.info._Z17matrix_add_kernelPfS_S_ii --------------------------
	.section	.nv.info._Z17matrix_add_kernelPfS_S_ii,"",@"SHT_CUDA_INFO"
	.sectionflags	@""
	.align	4


	//----- nvinfo : EIATTR_CUDA_API_VERSION
	.align		4
        /*0000*/ 	.byte	0x04, 0x37
        /*0002*/ 	.short	(.L_7 - .L_6)
.L_6:
        /*0004*/ 	.word	0x00000082


	//----- nvinfo : EIATTR_KPARAM_INFO
	.align		4
.L_7:
        /*0008*/ 	.byte	0x04, 0x17
        /*000a*/ 	.short	(.L_9 - .L_8)
.L_8:
        /*000c*/ 	.word	0x00000000
        /*0010*/ 	.short	0x0004
        /*0012*/ 	.short	0x001c
        /*0014*/ 	.byte	0x00, 0xf0, 0x11, 0x00


	//----- nvinfo : EIATTR_KPARAM_INFO
	.align		4
.L_9:
        /*0018*/ 	.byte	0x04, 0x17
        /*001a*/ 	.short	(.L_11 - .L_10)
.L_10:
        /*001c*/ 	.word	0x00000000
        /*0020*/ 	.short	0x0003
        /*0022*/ 	.short	0x0018
        /*0024*/ 	.byte	0x00, 0xf0, 0x11, 0x00


	//----- nvinfo : EIATTR_KPARAM_INFO
	.align		4
.L_11:
        /*0028*/ 	.byte	0x04, 0x17
        /*002a*/ 	.short	(.L_13 - .L_12)
.L_12:
        /*002c*/ 	.word	0x00000000
        /*0030*/ 	.short	0x0002
        /*0032*/ 	.short	0x0010
        /*0034*/ 	.byte	0x00, 0xf5, 0x21, 0x00


	//----- nvinfo : EIATTR_KPARAM_INFO
	.align		4
.L_13:
        /*0038*/ 	.byte	0x04, 0x17
        /*003a*/ 	.short	(.L_15 - .L_14)
.L_14:
        /*003c*/ 	.word	0x00000000
        /*0040*/ 	.short	0x0001
        /*0042*/ 	.short	0x0008
        /*0044*/ 	.byte	0x00, 0xf5, 0x21, 0x00


	//----- nvinfo : EIATTR_KPARAM_INFO
	.align		4
.L_15:
        /*0048*/ 	.byte	0x04, 0x17
        /*004a*/ 	.short	(.L_17 - .L_16)
.L_16:
        /*004c*/ 	.word	0x00000000
        /*0050*/ 	.short	0x0000
        /*0052*/ 	.short	0x0000
        /*0054*/ 	.byte	0x00, 0xf5, 0x21, 0x00


	//----- nvinfo : EIATTR_SPARSE_MMA_MASK
	.align		4
.L_17:
        /*0058*/ 	.byte	0x03, 0x50
        /*005a*/ 	.short	0x0000


	//----- nvinfo : EIATTR_MAXREG_COUNT
	.align		4
        /*005c*/ 	.byte	0x03, 0x1b
        /*005e*/ 	.short	0x00ff


	//----- nvinfo : EIATTR_MERCURY_ISA_VERSION
	.align		4
        /*0060*/ 	.byte	0x03, 0x5f
        /*0062*/ 	.short	0x0101


	//----- nvinfo : EIATTR_VRC_CTA_INIT_COUNT
	.align		4
        /*0064*/ 	.byte	0x02, 0x4a
	.zero		1
	.zero		1


	//----- nvinfo : EIATTR_EXIT_INSTR_OFFSETS
	.align		4
        /*0068*/ 	.byte	0x04, 0x1c
        /*006a*/ 	.short	(.L_19 - .L_18)


	//   ....[0]....
.L_18:
        /*006c*/ 	.word	0x000000c0


	//   ....[1]....
        /*0070*/ 	.word	0x00000190


	//----- nvinfo : EIATTR_CBANK_PARAM_SIZE
	.align		4
.L_19:
        /*0074*/ 	.byte	0x03, 0x19
        /*0076*/ 	.short	0x0020


	//----- nvinfo : EIATTR_PARAM_CBANK
	.align		4
        /*0078*/ 	.byte	0x04, 0x0a
        /*007a*/ 	.short	(.L_21 - .L_20)
	.align		4
.L_20:
        /*007c*/ 	.word	index@(.nv.constant0._Z17matrix_add_kernelPfS_S_ii)
        /*0080*/ 	.short	0x0380
        /*0082*/ 	.short	0x0020


	//----- nvinfo : EIATTR_SW_WAR
	.align		4
.L_21:
        /*0084*/ 	.byte	0x04, 0x36
        /*0086*/ 	.short	(.L_23 - .L_22)
.L_22:
        /*0088*/ 	.word	0x00000008
.L_23:


//--------------------- .nv.callgraph             --------------------------
	.section	.nv.callgraph,"",@"SHT_CUDA_CALLGRAPH"
	.align	4
	.sectionentsize	8
	.align		4
        /*0000*/ 	.word	0x00000000
	.align		4
        /*0004*/ 	.word	0xffffffff
	.align		4
        /*0008*/ 	.word	0x00000000
	.align		4
        /*000c*/ 	.word	0xfffffffe
	.align		4
        /*0010*/ 	.word	0x00000000
	.align		4
        /*0014*/ 	.word	0xfffffffd
	.align		4
        /*0018*/ 	.word	0x00000000
	.align		4
        /*001c*/ 	.word	0xfffffffc


//--------------------- .text._Z17matrix_add_kernelPfS_S_ii --------------------------
	.section	.text._Z17matrix_add_kernelPfS_S_ii,"ax",@progbits
	.align	128
        .global         _Z17matrix_add_kernelPfS_S_ii
        .type           _Z17matrix_add_kernelPfS_S_ii,@function
        .size           _Z17matrix_add_kernelPfS_S_ii,(.L_x_1 - _Z17matrix_add_kernelPfS_S_ii)
        .other          _Z17matrix_add_kernelPfS_S_ii,@"STO_CUDA_ENTRY STV_DEFAULT"
_Z17matrix_add_kernelPfS_S_ii:
.text._Z17matrix_add_kernelPfS_S_ii:
[----:B------:R-:W-:Y:S01]  /*0000*/  LDC R1, c[0x0][0x37c] ;  /* 0x0000df00ff017b82 */ /* 0x000fe20000000800 */
[----:B------:R-:W0:Y:S07]  /*0010*/  S2R R2, SR_TID.Y ;  /* 0x0000000000027919 */ /* 0x000e2e0000002200 */
[----:B------:R-:W1:Y:S01]  /*0020*/  LDC R0, c[0x0][0x360] ;  /* 0x0000d800ff007b82 */ /* 0x000e620000000800 */
[----:B------:R-:W2:Y:S01]  /*0030*/  LDCU.64 UR6, c[0x0][0x398] ;  /* 0x00007300ff0677ac */ /* 0x000ea20008000a00 */
[----:B------:R-:W1:Y:S06]  /*0040*/  S2R R3, SR_TID.X ;  /* 0x0000000000037919 */ /* 0x000e6c0000002100 */
[----:B------:R-:W0:Y:S08]  /*0050*/  S2UR UR5, SR_CTAID.Y ;  /* 0x00000000000579c3 */ /* 0x000e300000002600 */
[----:B------:R-:W0:Y:S08]  /*0060*/  LDC R7, c[0x0][0x364] ;  /* 0x0000d900ff077b82 */ /* 0x000e300000000800 */
[----:B------:R-:W1:Y:S01]  /*0070*/  S2UR UR4, SR_CTAID.X ;  /* 0x00000000000479c3 */ /* 0x000e620000002500 */
[----:B0-----:R-:W-:-:S05]  /*0080*/  IMAD R7, R7, UR5, R2 ;  /* 0x0000000507077c24 */ /* 0x001fca000f8e0202 */
[----:B--2---:R-:W-:Y:S01]  /*0090*/  ISETP.GE.AND P0, PT, R7, UR6, PT ;  /* 0x0000000607007c0c */ /* 0x004fe2000bf06270 */
[----:B-1----:R-:W-:-:S05]  /*00a0*/  IMAD R0, R0, UR4, R3 ;  /* 0x0000000400007c24 */ /* 0x002fca000f8e0203 */
[----:B------:R-:W-:-:S13]  /*00b0*/  ISETP.GE.OR P0, PT, R0, UR7, P0 ;  /* 0x0000000700007c0c */ /* 0x000fda0008706670 */
[----:B------:R-:W-:Y:S05]  /*00c0*/  @P0 EXIT ;  /* 0x000000000000094d */ /* 0x000fea0003800000 */
[----:B------:R-:W0:Y:S01]  /*00d0*/  LDC.64 R2, c[0x0][0x380] ;  /* 0x0000e000ff027b82 */ /* 0x000e220000000a00 */
[----:B------:R-:W1:Y:S01]  /*00e0*/  LDCU.64 UR4, c[0x0][0x358] ;  /* 0x00006b00ff0477ac */ /* 0x000e620008000a00 */
[----:B------:R-:W-:-:S06]  /*00f0*/  IMAD R9, R7, UR7, R0 ;  /* 0x0000000707097c24 */ /* 0x000fcc000f8e0200 */
[----:B------:R-:W2:Y:S08]  /*0100*/  LDC.64 R4, c[0x0][0x388] ;  /* 0x0000e200ff047b82 */ /* 0x000eb00000000a00 */
[----:B------:R-:W3:Y:S01]  /*0110*/  LDC.64 R6, c[0x0][0x390] ;  /* 0x0000e400ff067b82 */ /* 0x000ee20000000a00 */
[----:B0-----:R-:W-:-:S06]  /*0120*/  IMAD.WIDE R2, R9, 0x4, R2 ;  /* 0x0000000409027825 */ /* 0x001fcc00078e0202 */
[----:B-1----:R-:W4:Y:S01]  /*0130*/  LDG.E R2, desc[UR4][R2.64] ;  /* 0x0000000402027981 */ /* 0x002f22000c1e1900 */
[----:B--2---:R-:W-:-:S06]  /*0140*/  IMAD.WIDE R4, R9, 0x4, R4 ;  /* 0x0000000409047825 */ /* 0x004fcc00078e0204 */
[----:B------:R-:W4:Y:S01]  /*0150*/  LDG.E R5, desc[UR4][R4.64] ;  /* 0x0000000404057981 */ /* 0x000f22000c1e1900 */
[----:B---3--:R-:W-:-:S04]  /*0160*/  IMAD.WIDE R6, R9, 0x4, R6 ;  /* 0x0000000409067825 */ /* 0x008fc800078e0206 */
[----:B----4-:R-:W-:-:S05]  /*0170*/  FADD R9, R2, R5 ;  /* 0x0000000502097221 */ /* 0x010fca0000000000 */
[----:B------:R-:W-:Y:S01]  /*0180*/  STG.E desc[UR4][R6.64], R9 ;  /* 0x0000000906007986 */ /* 0x000fe2000c101904 */
[----:B------:R-:W-:Y:S05]  /*0190*/  EXIT ;  /* 0x000000000000794d */ /* 0x000fea0003800000 */
.L_x_0:
[----:B------:R-:W-:-:S00]  /*01a0*/  BRA `(.L_x_0) ;  /* 0xfffffffc00fc7947 */ /* 0x000fc0000383ffff */
[----:B------:R-:W-:-:S00]  /*01b0*/  NOP ;  /* 0x0000000000007918 */ /* 0x000fc00000000000 */
        /* <DEDUP_REMOVED lines=12> */
.L_x_1:


//--------------------- .nv.shared.reserved.0     --------------------------
	.section	.nv.shared.reserved.0,"aw",@nobits
	.weak		__nv_reservedSMEM_offset_0_alias
	.size		__nv_reservedSMEM_offset_0_alias, 0, 64
	.other		__nv_reservedSMEM_offset_0_alias,@"STO_CUDA_RESERVED_SHARED STV_DEFAULT"
__nv_reservedSMEM_offset_0_alias:
	.zero		0
	.zero		64


//--------------------- .nv.constant0._Z17matrix_add_kernelPfS_S_ii --------------------------
	.section	.nv.constant0._Z17matrix_add_kernelPfS_S_ii,"a",@progbits
	.sectionflags	@""
	.align	4
.nv.constant0._Z17matrix_add_kernelPfS_S_ii:
	.zero		928


//--------------------- SYMBOLS --------------------------

	.type		.nv.reservedSmem.offset0,@object
	.size		.nv.reservedSmem.offset0,0x4
